//
// Generated by NVIDIA NVVM Compiler
//
// Compiler Build ID: CL-36424714
// Cuda compilation tools, release 13.0, V13.0.88
// Based on NVVM 20.0.0
//

.version 9.0
.target sm_100
.address_size 64

	// .globl	_Z18warp_no_divergencePfS_S_
.global .align 4 .b8 precalc_xorwow_matrix[102400];
.global .align 4 .b8 precalc_xorwow_offset_matrix[102400];
.global .align 4 .b8 mrg32k3aM1[2304];
.global .align 4 .b8 mrg32k3aM2[2304];
.global .align 4 .b8 mrg32k3aM1SubSeq[2016];
.global .align 4 .b8 mrg32k3aM2SubSeq[2016];
.global .align 4 .b8 mrg32k3aM1Seq[2304];
.global .align 4 .b8 mrg32k3aM2Seq[2304];
.const .align 8 .b8 __cr_lgamma_table[72];

.visible .entry _Z18warp_no_divergencePfS_S_(
	.param .u64 .ptr .align 1 _Z18warp_no_divergencePfS_S__param_0,
	.param .u64 .ptr .align 1 _Z18warp_no_divergencePfS_S__param_1,
	.param .u64 .ptr .align 1 _Z18warp_no_divergencePfS_S__param_2
)
{
	.reg .pred 	%p<14>;
	.reg .b32 	%r<11>;
	.reg .b32 	%f<49>;
	.reg .b64 	%rd<11>;

	ld.param.u64 	%rd4, [_Z18warp_no_divergencePfS_S__param_0];
	ld.param.u64 	%rd5, [_Z18warp_no_divergencePfS_S__param_1];
	ld.param.u64 	%rd6, [_Z18warp_no_divergencePfS_S__param_2];
	cvta.to.global.u64 	%rd7, %rd6;
	cvta.to.global.u64 	%rd8, %rd5;
	cvta.to.global.u64 	%rd9, %rd4;
	mov.u32 	%r5, %ntid.x;
	mov.u32 	%r6, %ctaid.x;
	mov.u32 	%r7, %tid.x;
	mad.lo.s32 	%r8, %r5, %r6, %r7;
	shr.u32 	%r9, %r8, 5;
	and.b32  	%r1, %r9, 3;
	mul.wide.u32 	%rd10, %r8, 4;
	add.s64 	%rd1, %rd9, %rd10;
	add.s64 	%rd2, %rd8, %rd10;
	add.s64 	%rd3, %rd7, %rd10;
	mov.b32 	%r10, 0;
$L__BB0_1:
	setp.gt.s32 	%p1, %r1, 1;
	@%p1 bra 	$L__BB0_6;
	setp.eq.s32 	%p3, %r1, 0;
	@%p3 bra 	$L__BB0_3;
	bra.uni 	$L__BB0_4;
$L__BB0_3:
	ld.global.f32 	%f10, [%rd1];
	ld.global.f32 	%f11, [%rd2];
	add.f32 	%f12, %f10, %f11;
	st.global.f32 	[%rd3], %f12;
	bra.uni 	$L__BB0_8;
$L__BB0_4:
	ld.global.f32 	%f7, [%rd1];
	ld.global.f32 	%f8, [%rd2];
	sub.f32 	%f9, %f7, %f8;
	st.global.f32 	[%rd3], %f9;
	bra.uni 	$L__BB0_8;
$L__BB0_5:
	ld.global.f32 	%f4, [%rd1];
	ld.global.f32 	%f5, [%rd2];
	mul.f32 	%f6, %f4, %f5;
	st.global.f32 	[%rd3], %f6;
	bra.uni 	$L__BB0_8;
$L__BB0_6:
	setp.eq.s32 	%p2, %r1, 2;
	@%p2 bra 	$L__BB0_5;
	ld.global.f32 	%f1, [%rd1];
	ld.global.f32 	%f2, [%rd2];
	div.rn.f32 	%f3, %f1, %f2;
	st.global.f32 	[%rd3], %f3;
$L__BB0_8:
	setp.gt.s32 	%p4, %r1, 1;
	@%p4 bra 	$L__BB0_11;
	setp.eq.s32 	%p6, %r1, 0;
	@%p6 bra 	$L__BB0_14;
	ld.global.f32 	%f19, [%rd1];
	ld.global.f32 	%f20, [%rd2];
	sub.f32 	%f21, %f19, %f20;
	st.global.f32 	[%rd3], %f21;
	bra.uni 	$L__BB0_15;
$L__BB0_11:
	setp.eq.s32 	%p5, %r1, 2;
	@%p5 bra 	$L__BB0_13;
	ld.global.f32 	%f13, [%rd1];
	ld.global.f32 	%f14, [%rd2];
	div.rn.f32 	%f15, %f13, %f14;
	st.global.f32 	[%rd3], %f15;
	bra.uni 	$L__BB0_15;
$L__BB0_13:
	ld.global.f32 	%f16, [%rd1];
	ld.global.f32 	%f17, [%rd2];
	mul.f32 	%f18, %f16, %f17;
	st.global.f32 	[%rd3], %f18;
	bra.uni 	$L__BB0_15;
$L__BB0_14:
	ld.global.f32 	%f22, [%rd1];
	ld.global.f32 	%f23, [%rd2];
	add.f32 	%f24, %f22, %f23;
	st.global.f32 	[%rd3], %f24;
$L__BB0_15:
	setp.gt.s32 	%p7, %r1, 1;
	@%p7 bra 	$L__BB0_18;
	setp.eq.s32 	%p9, %r1, 0;
	@%p9 bra 	$L__BB0_21;
	ld.global.f32 	%f31, [%rd1];
	ld.global.f32 	%f32, [%rd2];
	sub.f32 	%f33, %f31, %f32;
	st.global.f32 	[%rd3], %f33;
	bra.uni 	$L__BB0_22;
$L__BB0_18:
	setp.eq.s32 	%p8, %r1, 2;
	@%p8 bra 	$L__BB0_20;
	ld.global.f32 	%f25, [%rd1];
	ld.global.f32 	%f26, [%rd2];
	div.rn.f32 	%f27, %f25, %f26;
	st.global.f32 	[%rd3], %f27;
	bra.uni 	$L__BB0_22;
$L__BB0_20:
	ld.global.f32 	%f28, [%rd1];
	ld.global.f32 	%f29, [%rd2];
	mul.f32 	%f30, %f28, %f29;
	st.global.f32 	[%rd3], %f30;
	bra.uni 	$L__BB0_22;
$L__BB0_21:
	ld.global.f32 	%f34, [%rd1];
	ld.global.f32 	%f35, [%rd2];
	add.f32 	%f36, %f34, %f35;
	st.global.f32 	[%rd3], %f36;
$L__BB0_22:
	setp.gt.s32 	%p10, %r1, 1;
	@%p10 bra 	$L__BB0_25;
	setp.eq.s32 	%p12, %r1, 0;
	@%p12 bra 	$L__BB0_28;
	ld.global.f32 	%f43, [%rd1];
	ld.global.f32 	%f44, [%rd2];
	sub.f32 	%f45, %f43, %f44;
	st.global.f32 	[%rd3], %f45;
	bra.uni 	$L__BB0_29;
$L__BB0_25:
	setp.eq.s32 	%p11, %r1, 2;
	@%p11 bra 	$L__BB0_27;
	ld.global.f32 	%f37, [%rd1];
	ld.global.f32 	%f38, [%rd2];
	div.rn.f32 	%f39, %f37, %f38;
	st.global.f32 	[%rd3], %f39;
	bra.uni 	$L__BB0_29;
$L__BB0_27:
	ld.global.f32 	%f40, [%rd1];
	ld.global.f32 	%f41, [%rd2];
	mul.f32 	%f42, %f40, %f41;
	st.global.f32 	[%rd3], %f42;
	bra.uni 	$L__BB0_29;
$L__BB0_28:
	ld.global.f32 	%f46, [%rd1];
	ld.global.f32 	%f47, [%rd2];
	add.f32 	%f48, %f46, %f47;
	st.global.f32 	[%rd3], %f48;
$L__BB0_29:
	add.s32 	%r10, %r10, 4;
	setp.ne.s32 	%p13, %r10, 100;
	@%p13 bra 	$L__BB0_1;
	ret;

}
	// .globl	_Z15warp_divergencePfS_S_
.visible .entry _Z15warp_divergencePfS_S_(
	.param .u64 .ptr .align 1 _Z15warp_divergencePfS_S__param_0,
	.param .u64 .ptr .align 1 _Z15warp_divergencePfS_S__param_1,
	.param .u64 .ptr .align 1 _Z15warp_divergencePfS_S__param_2
)
{
	.reg .pred 	%p<14>;
	.reg .b32 	%r<10>;
	.reg .b32 	%f<49>;
	.reg .b64 	%rd<11>;

	ld.param.u64 	%rd4, [_Z15warp_divergencePfS_S__param_0];
	ld.param.u64 	%rd5, [_Z15warp_divergencePfS_S__param_1];
	ld.param.u64 	%rd6, [_Z15warp_divergencePfS_S__param_2];
	cvta.to.global.u64 	%rd7, %rd6;
	cvta.to.global.u64 	%rd8, %rd5;
	cvta.to.global.u64 	%rd9, %rd4;
	mov.u32 	%r5, %ntid.x;
	mov.u32 	%r6, %ctaid.x;
	mov.u32 	%r7, %tid.x;
	mad.lo.s32 	%r8, %r5, %r6, %r7;
	and.b32  	%r1, %r8, 3;
	mul.wide.u32 	%rd10, %r8, 4;
	add.s64 	%rd1, %rd9, %rd10;
	add.s64 	%rd2, %rd8, %rd10;
	add.s64 	%rd3, %rd7, %rd10;
	mov.b32 	%r9, 0;
$L__BB1_1:
	setp.gt.s32 	%p1, %r1, 1;
	@%p1 bra 	$L__BB1_6;
	setp.eq.s32 	%p3, %r1, 0;
	@%p3 bra 	$L__BB1_3;
	bra.uni 	$L__BB1_4;
$L__BB1_3:
	ld.global.f32 	%f10, [%rd1];
	ld.global.f32 	%f11, [%rd2];
	add.f32 	%f12, %f10, %f11;
	st.global.f32 	[%rd3], %f12;
	bra.uni 	$L__BB1_8;
$L__BB1_4:
	ld.global.f32 	%f7, [%rd1];
	ld.global.f32 	%f8, [%rd2];
	sub.f32 	%f9, %f7, %f8;
	st.global.f32 	[%rd3], %f9;
	bra.uni 	$L__BB1_8;
$L__BB1_5:
	ld.global.f32 	%f4, [%rd1];
	ld.global.f32 	%f5, [%rd2];
	mul.f32 	%f6, %f4, %f5;
	st.global.f32 	[%rd3], %f6;
	bra.uni 	$L__BB1_8;
$L__BB1_6:
	setp.eq.s32 	%p2, %r1, 2;
	@%p2 bra 	$L__BB1_5;
	ld.global.f32 	%f1, [%rd1];
	ld.global.f32 	%f2, [%rd2];
	div.rn.f32 	%f3, %f1, %f2;
	st.global.f32 	[%rd3], %f3;
$L__BB1_8:
	setp.gt.s32 	%p4, %r1, 1;
	@%p4 bra 	$L__BB1_11;
	setp.eq.s32 	%p6, %r1, 0;
	@%p6 bra 	$L__BB1_14;
	ld.global.f32 	%f19, [%rd1];
	ld.global.f32 	%f20, [%rd2];
	sub.f32 	%f21, %f19, %f20;
	st.global.f32 	[%rd3], %f21;
	bra.uni 	$L__BB1_15;
$L__BB1_11:
	setp.eq.s32 	%p5, %r1, 2;
	@%p5 bra 	$L__BB1_13;
	ld.global.f32 	%f13, [%rd1];
	ld.global.f32 	%f14, [%rd2];
	div.rn.f32 	%f15, %f13, %f14;
	st.global.f32 	[%rd3], %f15;
	bra.uni 	$L__BB1_15;
$L__BB1_13:
	ld.global.f32 	%f16, [%rd1];
	ld.global.f32 	%f17, [%rd2];
	mul.f32 	%f18, %f16, %f17;
	st.global.f32 	[%rd3], %f18;
	bra.uni 	$L__BB1_15;
$L__BB1_14:
	ld.global.f32 	%f22, [%rd1];
	ld.global.f32 	%f23, [%rd2];
	add.f32 	%f24, %f22, %f23;
	st.global.f32 	[%rd3], %f24;
$L__BB1_15:
	setp.gt.s32 	%p7, %r1, 1;
	@%p7 bra 	$L__BB1_18;
	setp.eq.s32 	%p9, %r1, 0;
	@%p9 bra 	$L__BB1_21;
	ld.global.f32 	%f31, [%rd1];
	ld.global.f32 	%f32, [%rd2];
	sub.f32 	%f33, %f31, %f32;
	st.global.f32 	[%rd3], %f33;
	bra.uni 	$L__BB1_22;
$L__BB1_18:
	setp.eq.s32 	%p8, %r1, 2;
	@%p8 bra 	$L__BB1_20;
	ld.global.f32 	%f25, [%rd1];
	ld.global.f32 	%f26, [%rd2];
	div.rn.f32 	%f27, %f25, %f26;
	st.global.f32 	[%rd3], %f27;
	bra.uni 	$L__BB1_22;
$L__BB1_20:
	ld.global.f32 	%f28, [%rd1];
	ld.global.f32 	%f29, [%rd2];
	mul.f32 	%f30, %f28, %f29;
	st.global.f32 	[%rd3], %f30;
	bra.uni 	$L__BB1_22;
$L__BB1_21:
	ld.global.f32 	%f34, [%rd1];
	ld.global.f32 	%f35, [%rd2];
	add.f32 	%f36, %f34, %f35;
	st.global.f32 	[%rd3], %f36;
$L__BB1_22:
	setp.gt.s32 	%p10, %r1, 1;
	@%p10 bra 	$L__BB1_25;
	setp.eq.s32 	%p12, %r1, 0;
	@%p12 bra 	$L__BB1_28;
	ld.global.f32 	%f43, [%rd1];
	ld.global.f32 	%f44, [%rd2];
	sub.f32 	%f45, %f43, %f44;
	st.global.f32 	[%rd3], %f45;
	bra.uni 	$L__BB1_29;
$L__BB1_25:
	setp.eq.s32 	%p11, %r1, 2;
	@%p11 bra 	$L__BB1_27;
	ld.global.f32 	%f37, [%rd1];
	ld.global.f32 	%f38, [%rd2];
	div.rn.f32 	%f39, %f37, %f38;
	st.global.f32 	[%rd3], %f39;
	bra.uni 	$L__BB1_29;
$L__BB1_27:
	ld.global.f32 	%f40, [%rd1];
	ld.global.f32 	%f41, [%rd2];
	mul.f32 	%f42, %f40, %f41;
	st.global.f32 	[%rd3], %f42;
	bra.uni 	$L__BB1_29;
$L__BB1_28:
	ld.global.f32 	%f46, [%rd1];
	ld.global.f32 	%f47, [%rd2];
	add.f32 	%f48, %f46, %f47;
	st.global.f32 	[%rd3], %f48;
$L__BB1_29:
	add.s32 	%r9, %r9, 4;
	setp.ne.s32 	%p13, %r9, 100;
	@%p13 bra 	$L__BB1_1;
	ret;

}


// ===== COMPILED SASS (sm_100) =====

	.target	sm_100

	.elftype	@"ET_EXEC"


//--------------------- .note.nv.tkinfo           --------------------------
	.section	.note.nv.tkinfo,"",@"SHT_NOTE"
	.sectionflags	@"SHF_NOTE_NV_TKINFO"
	.tkinfo
        /*0018*/ 	.word	0x00000002
        /*0030*/ 	.string	""
        /*0030*/ 	.string	"ptxas"
        /*0030*/ 	.string	"Cuda compilation tools, release 13.0, V13.0.88"
        /*0030*/ 	.string	"Build cuda_13.0.r13.0/compiler.36424714_0"
        /*0030*/ 	.string	"-arch sm_100 -m 64 "



//--------------------- .note.nv.cuinfo           --------------------------
	.section	.note.nv.cuinfo,"",@"SHT_NOTE"
	.sectionflags	@"SHF_NOTE_NV_CUINFO"
        /*0018*/ 	.short	0x0002
        /*001a*/ 	.short	0x0064
        /*001c*/ 	.short	0x0082
	.zero		2


//--------------------- .nv.info                  --------------------------
	.section	.nv.info,"",@"SHT_CUDA_INFO"
	.align	4


	//----- nvinfo : EIATTR_REGCOUNT
	.align		4
        /*0000*/ 	.byte	0x04, 0x2f
        /*0002*/ 	.short	(.L_10 - .L_9)
	.align		4
.L_9:
        /*0004*/ 	.word	index@(_Z18warp_no_divergencePfS_S_)
        /*0008*/ 	.word	0x00000015


	//----- nvinfo : EIATTR_FRAME_SIZE
	.align		4
.L_10:
        /*000c*/ 	.byte	0x04, 0x11
        /*000e*/ 	.short	(.L_12 - .L_11)
	.align		4
.L_11:
        /*0010*/ 	.word	index@($__internal_1_$__cuda_sm3x_div_rn_noftz_f32_slowpath)
        /*0014*/ 	.word	0x00000000


	//----- nvinfo : EIATTR_FRAME_SIZE
	.align		4
.L_12:
        /*0018*/ 	.byte	0x04, 0x11
        /*001a*/ 	.short	(.L_14 - .L_13)
	.align		4
.L_13:
        /*001c*/ 	.word	index@(_Z18warp_no_divergencePfS_S_)
        /*0020*/ 	.word	0x00000000


	//----- nvinfo : EIATTR_REGCOUNT
	.align		4
.L_14:
        /*0024*/ 	.byte	0x04, 0x2f
        /*0026*/ 	.short	(.L_16 - .L_15)
	.align		4
.L_15:
        /*0028*/ 	.word	index@(_Z15warp_divergencePfS_S_)
        /*002c*/ 	.word	0x00000015


	//----- nvinfo : EIATTR_FRAME_SIZE
	.align		4
.L_16:
        /*0030*/ 	.byte	0x04, 0x11
        /*0032*/ 	.short	(.L_18 - .L_17)
	.align		4
.L_17:
        /*0034*/ 	.word	index@($__internal_0_$__cuda_sm3x_div_rn_noftz_f32_slowpath)
        /*0038*/ 	.word	0x00000000


	//----- nvinfo : EIATTR_FRAME_SIZE
	.align		4
.L_18:
        /*003c*/ 	.byte	0x04, 0x11
        /*003e*/ 	.short	(.L_20 - .L_19)
	.align		4
.L_19:
        /*0040*/ 	.word	index@(_Z15warp_divergencePfS_S_)
        /*0044*/ 	.word	0x00000000


	//----- nvinfo : EIATTR_MIN_STACK_SIZE
	.align		4
.L_20:
        /*0048*/ 	.byte	0x04, 0x12
        /*004a*/ 	.short	(.L_22 - .L_21)
	.align		4
.L_21:
        /*004c*/ 	.word	index@(_Z15warp_divergencePfS_S_)
        /*0050*/ 	.word	0x00000000


	//----- nvinfo : EIATTR_MIN_STACK_SIZE
	.align		4
.L_22:
        /*0054*/ 	.byte	0x04, 0x12
        /*0056*/ 	.short	(.L_24 - .L_23)
	.align		4
.L_23:
        /*0058*/ 	.word	index@(_Z18warp_no_divergencePfS_S_)
        /*005c*/ 	.word	0x00000000
.L_24:


//--------------------- .nv.compat                --------------------------
	.section	.nv.compat,"",@"SHT_CUDA_COMPAT_INFO"
	.align	4
        /*0000*/ 	.byte	0x02, 0x09, 0x00, 0x00, 0x02, 0x02, 0x01, 0x00, 0x02, 0x05, 0x05, 0x00, 0x03, 0x07, 0x01, 0x01
        /*0010*/ 	.byte	0x02, 0x03, 0x00, 0x00, 0x02, 0x06, 0x01, 0x00, 0x04, 0x0b, 0x08, 0x00, 0x01, 0x00, 0x00, 0x00
        /*0020*/ 	.byte	0x00, 0x00, 0x00, 0x00


//--------------------- .nv.info._Z15warp_divergencePfS_S_ --------------------------
	.section	.nv.info._Z15warp_divergencePfS_S_,"",@"SHT_CUDA_INFO"
	.sectionflags	@""
	.align	4


	//----- nvinfo : EIATTR_CUDA_API_VERSION
	.align		4
        /*0000*/ 	.byte	0x04, 0x37
        /*0002*/ 	.short	(.L_26 - .L_25)
.L_25:
        /*0004*/ 	.word	0x00000082


	//----- nvinfo : EIATTR_KPARAM_INFO
	.align		4
.L_26:
        /*0008*/ 	.byte	0x04, 0x17
        /*000a*/ 	.short	(.L_28 - .L_27)
.L_27:
        /*000c*/ 	.word	0x00000000
        /*0010*/ 	.short	0x0002
        /*0012*/ 	.short	0x0010
        /*0014*/ 	.byte	0x00, 0xf5, 0x21, 0x00


	//----- nvinfo : EIATTR_KPARAM_INFO
	.align		4
.L_28:
        /*0018*/ 	.byte	0x04, 0x17
        /*001a*/ 	.short	(.L_30 - .L_29)
.L_29:
        /*001c*/ 	.word	0x00000000
        /*0020*/ 	.short	0x0001
        /*0022*/ 	.short	0x0008
        /*0024*/ 	.byte	0x00, 0xf5, 0x21, 0x00


	//----- nvinfo : EIATTR_KPARAM_INFO
	.align		4
.L_30:
        /*0028*/ 	.byte	0x04, 0x17
        /*002a*/ 	.short	(.L_32 - .L_31)
.L_31:
        /*002c*/ 	.word	0x00000000
        /*0030*/ 	.short	0x0000
        /*0032*/ 	.short	0x0000
        /*0034*/ 	.byte	0x00, 0xf5, 0x21, 0x00


	//----- nvinfo : EIATTR_SPARSE_MMA_MASK
	.align		4
.L_32:
        /*0038*/ 	.byte	0x03, 0x50
        /*003a*/ 	.short	0x0000


	//----- nvinfo : EIATTR_MAXREG_COUNT
	.align		4
        /*003c*/ 	.byte	0x03, 0x1b
        /*003e*/ 	.short	0x00ff


	//----- nvinfo : EIATTR_MERCURY_ISA_VERSION
	.align		4
        /*0040*/ 	.byte	0x03, 0x5f
        /*0042*/ 	.short	0x0101


	//----- nvinfo : EIATTR_VRC_CTA_INIT_COUNT
	.align		4
        /*0044*/ 	.byte	0x02, 0x4a
	.zero		1
	.zero		1


	//----- nvinfo : EIATTR_EXIT_INSTR_OFFSETS
	.align		4
        /*0048*/ 	.byte	0x04, 0x1c
        /*004a*/ 	.short	(.L_34 - .L_33)


	//   ....[0]....
.L_33:
        /*004c*/ 	.word	0x00000a50


	//----- nvinfo : EIATTR_CRS_STACK_SIZE
	.align		4
.L_34:
        /*0050*/ 	.byte	0x04, 0x1e
        /*0052*/ 	.short	(.L_36 - .L_35)
.L_35:
        /*0054*/ 	.word	0x00000000


	//----- nvinfo : EIATTR_CBANK_PARAM_SIZE
	.align		4
.L_36:
        /*0058*/ 	.byte	0x03, 0x19
        /*005a*/ 	.short	0x0018


	//----- nvinfo : EIATTR_PARAM_CBANK
	.align		4
        /*005c*/ 	.byte	0x04, 0x0a
        /*005e*/ 	.short	(.L_38 - .L_37)
	.align		4
.L_37:
        /*0060*/ 	.word	index@(.nv.constant0._Z15warp_divergencePfS_S_)
        /*0064*/ 	.short	0x0380
        /*0066*/ 	.short	0x0018


	//----- nvinfo : EIATTR_SW_WAR
	.align		4
.L_38:
        /*0068*/ 	.byte	0x04, 0x36
        /*006a*/ 	.short	(.L_40 - .L_39)
.L_39:
        /*006c*/ 	.word	0x00000008
.L_40:


//--------------------- .nv.info._Z18warp_no_divergencePfS_S_ --------------------------
	.section	.nv.info._Z18warp_no_divergencePfS_S_,"",@"SHT_CUDA_INFO"
	.sectionflags	@""
	.align	4


	//----- nvinfo : EIATTR_CUDA_API_VERSION
	.align		4
        /*0000*/ 	.byte	0x04, 0x37
        /*0002*/ 	.short	(.L_42 - .L_41)
.L_41:
        /*0004*/ 	.word	0x00000082


	//----- nvinfo : EIATTR_KPARAM_INFO
	.align		4
.L_42:
        /*0008*/ 	.byte	0x04, 0x17
        /*000a*/ 	.short	(.L_44 - .L_43)
.L_43:
        /*000c*/ 	.word	0x00000000
        /*0010*/ 	.short	0x0002
        /*0012*/ 	.short	0x0010
        /*0014*/ 	.byte	0x00, 0xf5, 0x21, 0x00


	//----- nvinfo : EIATTR_KPARAM_INFO
	.align		4
.L_44:
        /*0018*/ 	.byte	0x04, 0x17
        /*001a*/ 	.short	(.L_46 - .L_45)
.L_45:
        /*001c*/ 	.word	0x00000000
        /*0020*/ 	.short	0x0001
        /*0022*/ 	.short	0x0008
        /*0024*/ 	.byte	0x00, 0xf5, 0x21, 0x00


	//----- nvinfo : EIATTR_KPARAM_INFO
	.align		4
.L_46:
        /*0028*/ 	.byte	0x04, 0x17
        /*002a*/ 	.short	(.L_48 - .L_47)
.L_47:
        /*002c*/ 	.word	0x00000000
        /*0030*/ 	.short	0x0000
        /*0032*/ 	.short	0x0000
        /*0034*/ 	.byte	0x00, 0xf5, 0x21, 0x00


	//----- nvinfo : EIATTR_SPARSE_MMA_MASK
	.align		4
.L_48:
        /*0038*/ 	.byte	0x03, 0x50
        /*003a*/ 	.short	0x0000


	//----- nvinfo : EIATTR_MAXREG_COUNT
	.align		4
        /*003c*/ 	.byte	0x03, 0x1b
        /*003e*/ 	.short	0x00ff


	//----- nvinfo : EIATTR_MERCURY_ISA_VERSION
	.align		4
        /*0040*/ 	.byte	0x03, 0x5f
        /*0042*/ 	.short	0x0101


	//----- nvinfo : EIATTR_VRC_CTA_INIT_COUNT
	.align		4
        /*0044*/ 	.byte	0x02, 0x4a
	.zero		1
	.zero		1


	//----- nvinfo : EIATTR_EXIT_INSTR_OFFSETS
	.align		4
        /*0048*/ 	.byte	0x04, 0x1c
        /*004a*/ 	.short	(.L_50 - .L_49)


	//   ....[0]....
.L_49:
        /*004c*/ 	.word	0x00000a60


	//----- nvinfo : EIATTR_CRS_STACK_SIZE
	.align		4
.L_50:
        /*0050*/ 	.byte	0x04, 0x1e
        /*0052*/ 	.short	(.L_52 - .L_51)
.L_51:
        /*0054*/ 	.word	0x00000000


	//----- nvinfo : EIATTR_CBANK_PARAM_SIZE
	.align		4
.L_52:
        /*0058*/ 	.byte	0x03, 0x19
        /*005a*/ 	.short	0x0018


	//----- nvinfo : EIATTR_PARAM_CBANK
	.align		4
        /*005c*/ 	.byte	0x04, 0x0a
        /*005e*/ 	.short	(.L_54 - .L_53)
	.align		4
.L_53:
        /*0060*/ 	.word	index@(.nv.constant0._Z18warp_no_divergencePfS_S_)
        /*0064*/ 	.short	0x0380
        /*0066*/ 	.short	0x0018


	//----- nvinfo : EIATTR_SW_WAR
	.align		4
.L_54:
        /*0068*/ 	.byte	0x04, 0x36
        /*006a*/ 	.short	(.L_56 - .L_55)
.L_55:
        /*006c*/ 	.word	0x00000008
.L_56:


//--------------------- .nv.callgraph             --------------------------
	.section	.nv.callgraph,"",@"SHT_CUDA_CALLGRAPH"
	.align	4
	.sectionentsize	8
	.align		4
        /*0000*/ 	.word	0x00000000
	.align		4
        /*0004*/ 	.word	0xffffffff
	.align		4
        /*0008*/ 	.word	0x00000000
	.align		4
        /*000c*/ 	.word	0xfffffffe
	.align		4
        /*0010*/ 	.word	0x00000000
	.align		4
        /*0014*/ 	.word	0xfffffffd
	.align		4
        /*0018*/ 	.word	0x00000000
	.align		4
        /*001c*/ 	.word	0xfffffffc


//--------------------- .nv.constant4             --------------------------
	.section	.nv.constant4,"a",@progbits
	.align	8
	.align		8
.nv.constant4:
        /*0000*/ 	.dword	precalc_xorwow_matrix
	.align		8
        /*0008*/ 	.dword	precalc_xorwow_offset_matrix
	.align		8
        /*0010*/ 	.dword	mrg32k3aM1
	.align		8
        /*0018*/ 	.dword	mrg32k3aM2
	.align		8
        /*0020*/ 	.dword	mrg32k3aM1SubSeq
	.align		8
        /*0028*/ 	.dword	mrg32k3aM2SubSeq
	.align		8
        /*0030*/ 	.dword	mrg32k3aM1Seq
	.align		8
        /*0038*/ 	.dword	mrg32k3aM2Seq


//--------------------- .nv.constant3             --------------------------
	.section	.nv.constant3,"a",@progbits
	.align	8
.nv.constant3:
	.type		__cr_lgamma_table,@object
	.size		__cr_lgamma_table,(.L_8 - __cr_lgamma_table)
__cr_lgamma_table:
        /*0000*/ 	.byte	0x00, 0x00, 0x00, 0x00, 0x00, 0x00, 0x00, 0x00, 0x00, 0x00, 0x00, 0x00, 0x00, 0x00, 0x00, 0x00
        /*0010*/ 	.byte	0xef, 0x39, 0xfa, 0xfe, 0x42, 0x2e, 0xe6, 0x3f, 0x02, 0x20, 0x2a, 0xfa, 0x0b, 0xab, 0xfc, 0x3f
        /*0020*/ 	.byte	0xf9, 0x2c, 0x92, 0x7c, 0xa7, 0x6c, 0x09, 0x40, 0xc9, 0x79, 0x44, 0x3c, 0x64, 0x26, 0x13, 0x40
        /*0030*/ 	.byte	0xca, 0x01, 0xcf, 0x3a, 0x27, 0x51, 0x1a, 0x40, 0x30, 0xcc, 0x2d, 0xf3, 0xe1, 0x0c, 0x21, 0x40
        /*0040*/ 	.byte	0x0d, 0xb7, 0xfc, 0x82, 0x8e, 0x35, 0x25, 0x40
.L_8:


//--------------------- .text._Z15warp_divergencePfS_S_ --------------------------
	.section	.text._Z15warp_divergencePfS_S_,"ax",@progbits
	.align	128
        .global         _Z15warp_divergencePfS_S_
        .type           _Z15warp_divergencePfS_S_,@function
        .size           _Z15warp_divergencePfS_S_,(.L_x_74 - _Z15warp_divergencePfS_S_)
        .other          _Z15warp_divergencePfS_S_,@"STO_CUDA_ENTRY STV_DEFAULT"
_Z15warp_divergencePfS_S_:
.text._Z15warp_divergencePfS_S_:
[----:B------:R-:W-:Y:S01]  /*0000*/  LDC R1, c[0x0][0x37c] ;  /* 0x0000df00ff017b82 */ /* 0x000fe20000000800 */
[----:B------:R-:W0:Y:S07]  /*0010*/  S2R R3, SR_CTAID.X ;  /* 0x0000000000037919 */ /* 0x000e2e0000002500 */
[----:B------:R-:W1:Y:S01]  /*0020*/  LDC.64 R8, c[0x0][0x380] ;  /* 0x0000e000ff087b82 */ /* 0x000e620000000a00 */
[----:B------:R-:W0:Y:S01]  /*0030*/  LDCU UR4, c[0x0][0x360] ;  /* 0x00006c00ff0477ac */ /* 0x000e220008000800 */
[----:B------:R-:W0:Y:S01]  /*0040*/  S2R R0, SR_TID.X ;  /* 0x0000000000007919 */ /* 0x000e220000002100 */
[----:B------:R-:W2:Y:S05]  /*0050*/  LDCU.64 UR6, c[0x0][0x358] ;  /* 0x00006b00ff0677ac */ /* 0x000eaa0008000a00 */
[----:B------:R-:W3:Y:S08]  /*0060*/  LDC.64 R6, c[0x0][0x388] ;  /* 0x0000e200ff067b82 */ /* 0x000ef00000000a00 */
[----:B------:R-:W4:Y:S01]  /*0070*/  LDC.64 R4, c[0x0][0x390] ;  /* 0x0000e400ff047b82 */ /* 0x000f220000000a00 */
[----:B0-----:R-:W-:Y:S01]  /*0080*/  IMAD R3, R3, UR4, R0 ;  /* 0x0000000403037c24 */ /* 0x001fe2000f8e0200 */
[----:B------:R-:W-:-:S03]  /*0090*/  UMOV UR4, URZ ;  /* 0x000000ff00047c82 */ /* 0x000fc60008000000 */
[C---:B-1----:R-:W-:Y:S01]  /*00a0*/  IMAD.WIDE.U32 R8, R3.reuse, 0x4, R8 ;  /* 0x0000000403087825 */ /* 0x042fe200078e0008 */
[----:B------:R-:W-:-:S03]  /*00b0*/  LOP3.LUT R2, R3, 0x3, RZ, 0xc0, !PT ;  /* 0x0000000303027812 */ /* 0x000fc600078ec0ff */
[----:B---3--:R-:W-:-:S04]  /*00c0*/  IMAD.WIDE.U32 R6, R3, 0x4, R6 ;  /* 0x0000000403067825 */ /* 0x008fc800078e0006 */
[----:B--2-4-:R-:W-:-:S07]  /*00d0*/  IMAD.WIDE.U32 R4, R3, 0x4, R4 ;  /* 0x0000000403047825 */ /* 0x014fce00078e0004 */
.L_x_24:
[----:B------:R-:W-:Y:S01]  /*00e0*/  ISETP.GT.AND P0, PT, R2, 0x1, PT ;  /* 0x000000010200780c */ /* 0x000fe20003f04270 */
[----:B------:R-:W-:Y:S01]  /*00f0*/  UIADD3 UR4, UPT, UPT, UR4, 0x4, URZ ;  /* 0x0000000404047890 */ /* 0x000fe2000fffe0ff */
[----:B------:R-:W-:Y:S03]  /*0100*/  BSSY.RECONVERGENT B0, `(.L_x_0) ;  /* 0x0000024000007945 */ /* 0x000fe60003800200 */
[----:B------:R-:W-:-:S08]  /*0110*/  UISETP.NE.AND UP0, UPT, UR4, 0x64, UPT ;  /* 0x000000640400788c */ /* 0x000fd0000bf05270 */
[----:B01234-:R-:W-:Y:S05]  /*0120*/  @P0 BRA `(.L_x_1) ;  /* 0x0000000000280947 */ /* 0x01ffea0003800000 */
[----:B------:R-:W-:-:S13]  /*0130*/  ISETP.NE.AND P0, PT, R2, RZ, PT ;  /* 0x000000ff0200720c */ /* 0x000fda0003f05270 */
[----:B------:R-:W2:Y:S04]  /*0140*/  @P0 LDG.E R0, desc[UR6][R8.64] ;  /* 0x0000000608000981 */ /* 0x000ea8000c1e1900 */
[----:B------:R-:W2:Y:S02]  /*0150*/  @P0 LDG.E R3, desc[UR6][R6.64] ;  /* 0x0000000606030981 */ /* 0x000ea4000c1e1900 */
[----:B--2---:R-:W-:-:S05]  /*0160*/  @P0 FADD R11, R0, -R3 ;  /* 0x80000003000b0221 */ /* 0x004fca0000000000 */
[----:B------:R0:W-:Y:S04]  /*0170*/  @P0 STG.E desc[UR6][R4.64], R11 ;  /* 0x0000000b04000986 */ /* 0x0001e8000c101906 */
[----:B------:R-:W2:Y:S04]  /*0180*/  @!P0 LDG.E R0, desc[UR6][R8.64] ;  /* 0x0000000608008981 */ /* 0x000ea8000c1e1900 */
[----:B------:R-:W2:Y:S02]  /*0190*/  @!P0 LDG.E R3, desc[UR6][R6.64] ;  /* 0x0000000606038981 */ /* 0x000ea4000c1e1900 */
[----:B--2---:R-:W-:-:S05]  /*01a0*/  @!P0 FADD R3, R0, R3 ;  /* 0x0000000300038221 */ /* 0x004fca0000000000 */
[----:B------:R0:W-:Y:S01]  /*01b0*/  @!P0 STG.E desc[UR6][R4.64], R3 ;  /* 0x0000000304008986 */ /* 0x0001e2000c101906 */
[----:B------:R-:W-:Y:S05]  /*01c0*/  BRA `(.L_x_2) ;  /* 0x00000000005c7947 */ /* 0x000fea0003800000 */
.L_x_1:
[----:B------:R-:W-:-:S13]  /*01d0*/  ISETP.NE.AND P0, PT, R2, 0x2, PT ;  /* 0x000000020200780c */ /* 0x000fda0003f05270 */
[----:B------:R-:W-:Y:S05]  /*01e0*/  @!P0 BRA `(.L_x_3) ;  /* 0x0000000000448947 */ /* 0x000fea0003800000 */
[----:B------:R-:W2:Y:S04]  /*01f0*/  LDG.E R3, desc[UR6][R6.64] ;  /* 0x0000000606037981 */ /* 0x000ea8000c1e1900 */
[----:B------:R-:W3:Y:S01]  /*0200*/  LDG.E R0, desc[UR6][R8.64] ;  /* 0x0000000608007981 */ /* 0x000ee2000c1e1900 */
[----:B------:R-:W-:Y:S01]  /*0210*/  BSSY.RECONVERGENT B1, `(.L_x_4) ;  /* 0x000000c000017945 */ /* 0x000fe20003800200 */
[----:B--2---:R-:W0:Y:S08]  /*0220*/  MUFU.RCP R10, R3 ;  /* 0x00000003000a7308 */ /* 0x004e300000001000 */
[----:B---3--:R-:W1:Y:S01]  /*0230*/  FCHK P0, R0, R3 ;  /* 0x0000000300007302 */ /* 0x008e620000000000 */
[----:B0-----:R-:W-:-:S04]  /*0240*/  FFMA R11, -R3, R10, 1 ;  /* 0x3f800000030b7423 */ /* 0x001fc8000000010a */
[----:B------:R-:W-:-:S04]  /*0250*/  FFMA R11, R10, R11, R10 ;  /* 0x0000000b0a0b7223 */ /* 0x000fc8000000000a */
[----:B------:R-:W-:-:S04]  /*0260*/  FFMA R10, R0, R11, RZ ;  /* 0x0000000b000a7223 */ /* 0x000fc800000000ff */
[----:B------:R-:W-:-:S04]  /*0270*/  FFMA R12, -R3, R10, R0 ;  /* 0x0000000a030c7223 */ /* 0x000fc80000000100 */
[----:B------:R-:W-:Y:S01]  /*0280*/  FFMA R11, R11, R12, R10 ;  /* 0x0000000c0b0b7223 */ /* 0x000fe2000000000a */
[----:B-1----:R-:W-:Y:S06]  /*0290*/  @!P0 BRA `(.L_x_5) ;  /* 0x00000000000c8947 */ /* 0x002fec0003800000 */
[----:B------:R-:W-:-:S07]  /*02a0*/  MOV R10, 0x2c0 ;  /* 0x000002c0000a7802 */ /* 0x000fce0000000f00 */
[----:B------:R-:W-:Y:S05]  /*02b0*/  CALL.REL.NOINC `($__internal_0_$__cuda_sm3x_div_rn_noftz_f32_slowpath) ;  /* 0x0000000400e87944 */ /* 0x000fea0003c00000 */
[----:B------:R-:W-:-:S07]  /*02c0*/  IMAD.MOV.U32 R11, RZ, RZ, R0 ;  /* 0x000000ffff0b7224 */ /* 0x000fce00078e0000 */
.L_x_5:
[----:B------:R-:W-:Y:S05]  /*02d0*/  BSYNC.RECONVERGENT B1 ;  /* 0x0000000000017941 */ /* 0x000fea0003800200 */
.L_x_4:
[----:B------:R2:W-:Y:S01]  /*02e0*/  STG.E desc[UR6][R4.64], R11 ;  /* 0x0000000b04007986 */ /* 0x0005e2000c101906 */
[----:B------:R-:W-:Y:S05]  /*02f0*/  BRA `(.L_x_2) ;  /* 0x0000000000107947 */ /* 0x000fea0003800000 */
.L_x_3:
[----:B------:R-:W2:Y:S04]  /*0300*/  LDG.E R0, desc[UR6][R8.64] ;  /* 0x0000000608007981 */ /* 0x000ea8000c1e1900 */
[----:B------:R-:W2:Y:S02]  /*0310*/  LDG.E R3, desc[UR6][R6.64] ;  /* 0x0000000606037981 */ /* 0x000ea4000c1e1900 */
[----:B--2---:R-:W-:-:S05]  /*0320*/  FMUL R3, R0, R3 ;  /* 0x0000000300037220 */ /* 0x004fca0000400000 */
[----:B------:R1:W-:Y:S02]  /*0330*/  STG.E desc[UR6][R4.64], R3 ;  /* 0x0000000304007986 */ /* 0x0003e4000c101906 */
.L_x_2:
[----:B------:R-:W-:Y:S05]  /*0340*/  BSYNC.RECONVERGENT B0 ;  /* 0x0000000000007941 */ /* 0x000fea0003800200 */
.L_x_0:
[----:B------:R-:W-:Y:S01]  /*0350*/  ISETP.GT.AND P0, PT, R2, 0x1, PT ;  /* 0x000000010200780c */ /* 0x000fe20003f04270 */
[----:B------:R-:W-:-:S12]  /*0360*/  BSSY.RECONVERGENT B0, `(.L_x_6) ;  /* 0x0000023000007945 */ /* 0x000fd80003800200 */
[----:B------:R-:W-:Y:S05]  /*0370*/  @P0 BRA `(.L_x_7) ;  /* 0x0000000000280947 */ /* 0x000fea0003800000 */
[----:B------:R-:W-:-:S13]  /*0380*/  ISETP.NE.AND P0, PT, R2, RZ, PT ;  /* 0x000000ff0200720c */ /* 0x000fda0003f05270 */
[----:B------:R-:W3:Y:S04]  /*0390*/  @P0 LDG.E R0, desc[UR6][R8.64] ;  /* 0x0000000608000981 */ /* 0x000ee8000c1e1900 */
[----:B01----:R-:W3:Y:S02]  /*03a0*/  @P0 LDG.E R3, desc[UR6][R6.64] ;  /* 0x0000000606030981 */ /* 0x003ee4000c1e1900 */
[----:B---3--:R-:W-:-:S05]  /*03b0*/  @P0 FADD R3, R0, -R3 ;  /* 0x8000000300030221 */ /* 0x008fca0000000000 */
[----:B------:R3:W-:Y:S04]  /*03c0*/  @P0 STG.E desc[UR6][R4.64], R3 ;  /* 0x0000000304000986 */ /* 0x0007e8000c101906 */
[----:B------:R-:W4:Y:S04]  /*03d0*/  @!P0 LDG.E R0, desc[UR6][R8.64] ;  /* 0x0000000608008981 */ /* 0x000f28000c1e1900 */
[----:B--2---:R-:W4:Y:S02]  /*03e0*/  @!P0 LDG.E R11, desc[UR6][R6.64] ;  /* 0x00000006060b8981 */ /* 0x004f24000c1e1900 */
[----:B----4-:R-:W-:-:S05]  /*03f0*/  @!P0 FADD R11, R0, R11 ;  /* 0x0000000b000b8221 */ /* 0x010fca0000000000 */
[----:B------:R3:W-:Y:S01]  /*0400*/  @!P0 STG.E desc[UR6][R4.64], R11 ;  /* 0x0000000b04008986 */ /* 0x0007e2000c101906 */
[----:B------:R-:W-:Y:S05]  /*0410*/  BRA `(.L_x_8) ;  /* 0x00000000005c7947 */ /* 0x000fea0003800000 */
.L_x_7:
[----:B------:R-:W-:-:S13]  /*0420*/  ISETP.NE.AND P0, PT, R2, 0x2, PT ;  /* 0x000000020200780c */ /* 0x000fda0003f05270 */
[----:B------:R-:W-:Y:S05]  /*0430*/  @!P0 BRA `(.L_x_9) ;  /* 0x0000000000448947 */ /* 0x000fea0003800000 */
[----:B01----:R-:W3:Y:S04]  /*0440*/  LDG.E R3, desc[UR6][R6.64] ;  /* 0x0000000606037981 */ /* 0x003ee8000c1e1900 */
[----:B------:R-:W4:Y:S01]  /*0450*/  LDG.E R0, desc[UR6][R8.64] ;  /* 0x0000000608007981 */ /* 0x000f22000c1e1900 */
[----:B------:R-:W-:Y:S01]  /*0460*/  BSSY.RECONVERGENT B1, `(.L_x_10) ;  /* 0x000000c000017945 */ /* 0x000fe20003800200 */
[----:B---3--:R-:W2:Y:S08]  /*0470*/  MUFU.RCP R10, R3 ;  /* 0x00000003000a7308 */ /* 0x008eb00000001000 */
[----:B----4-:R-:W0:Y:S01]  /*0480*/  FCHK P0, R0, R3 ;  /* 0x0000000300007302 */ /* 0x010e220000000000 */
[----:B--2---:R-:W-:-:S04]  /*0490*/  FFMA R11, -R3, R10, 1 ;  /* 0x3f800000030b7423 */ /* 0x004fc8000000010a */
[----:B------:R-:W-:-:S04]  /*04a0*/  FFMA R11, R10, R11, R10 ;  /* 0x0000000b0a0b7223 */ /* 0x000fc8000000000a */
[----:B------:R-:W-:-:S04]  /*04b0*/  FFMA R10, R0, R11, RZ ;  /* 0x0000000b000a7223 */ /* 0x000fc800000000ff */
[----:B------:R-:W-:-:S04]  /*04c0*/  FFMA R12, -R3, R10, R0 ;  /* 0x0000000a030c7223 */ /* 0x000fc80000000100 */
[----:B------:R-:W-:Y:S01]  /*04d0*/  FFMA R11, R11, R12, R10 ;  /* 0x0000000c0b0b7223 */ /* 0x000fe2000000000a */
[----:B0-----:R-:W-:Y:S06]  /*04e0*/  @!P0 BRA `(.L_x_11) ;  /* 0x00000000000c8947 */ /* 0x001fec0003800000 */
[----:B------:R-:W-:-:S07]  /*04f0*/  MOV R10, 0x510 ;  /* 0x00000510000a7802 */ /* 0x000fce0000000f00 */
[----:B------:R-:W-:Y:S05]  /*0500*/  CALL.REL.NOINC `($__internal_0_$__cuda_sm3x_div_rn_noftz_f32_slowpath) ;  /* 0x0000000400547944 */ /* 0x000fea0003c00000 */
[----:B------:R-:W-:-:S07]  /*0510*/  IMAD.MOV.U32 R11, RZ, RZ, R0 ;  /* 0x000000ffff0b7224 */ /* 0x000fce00078e0000 */
.L_x_11:
[----:B------:R-:W-:Y:S05]  /*0520*/  BSYNC.RECONVERGENT B1 ;  /* 0x0000000000017941 */ /* 0x000fea0003800200 */
.L_x_10:
[----:B------:R0:W-:Y:S01]  /*0530*/  STG.E desc[UR6][R4.64], R11 ;  /* 0x0000000b04007986 */ /* 0x0001e2000c101906 */
[----:B------:R-:W-:Y:S05]  /*0540*/  BRA `(.L_x_8) ;  /* 0x0000000000107947 */ /* 0x000fea0003800000 */
.L_x_9:
[----:B------:R-:W3:Y:S04]  /*0550*/  LDG.E R0, desc[UR6][R8.64] ;  /* 0x0000000608007981 */ /* 0x000ee8000c1e1900 */
[----:B01----:R-:W3:Y:S02]  /*0560*/  LDG.E R3, desc[UR6][R6.64] ;  /* 0x0000000606037981 */ /* 0x003ee4000c1e1900 */
[----:B---3--:R-:W-:-:S05]  /*0570*/  FMUL R3, R0, R3 ;  /* 0x0000000300037220 */ /* 0x008fca0000400000 */
[----:B------:R1:W-:Y:S02]  /*0580*/  STG.E desc[UR6][R4.64], R3 ;  /* 0x0000000304007986 */ /* 0x0003e4000c101906 */
.L_x_8:
[----:B------:R-:W-:Y:S05]  /*0590*/  BSYNC.RECONVERGENT B0 ;  /* 0x0000000000007941 */ /* 0x000fea0003800200 */
.L_x_6:
[----:B------:R-:W-:Y:S01]  /*05a0*/  ISETP.GT.AND P0, PT, R2, 0x1, PT ;  /* 0x000000010200780c */ /* 0x000fe20003f04270 */
[----:B------:R-:W-:-:S12]  /*05b0*/  BSSY.RECONVERGENT B0, `(.L_x_12) ;  /* 0x0000023000007945 */ /* 0x000fd80003800200 */
[----:B------:R-:W-:Y:S05]  /*05c0*/  @P0 BRA `(.L_x_13) ;  /* 0x0000000000280947 */ /* 0x000fea0003800000 */
[----:B------:R-:W-:-:S13]  /*05d0*/  ISETP.NE.AND P0, PT, R2, RZ, PT ;  /* 0x000000ff0200720c */ /* 0x000fda0003f05270 */
[----:B------:R-:W4:Y:S04]  /*05e0*/  @P0 LDG.E R0, desc[UR6][R8.64] ;  /* 0x0000000608000981 */ /* 0x000f28000c1e1900 */
[----:B-1-3--:R-:W4:Y:S02]  /*05f0*/  @P0 LDG.E R3, desc[UR6][R6.64] ;  /* 0x0000000606030981 */ /* 0x00af24000c1e1900 */
[----:B----4-:R-:W-:-:S05]  /*0600*/  @P0 FADD R3, R0, -R3 ;  /* 0x8000000300030221 */ /* 0x010fca0000000000 */
[----:B------:R1:W-:Y:S04]  /*0610*/  @P0 STG.E desc[UR6][R4.64], R3 ;  /* 0x0000000304000986 */ /* 0x0003e8000c101906 */
[----:B------:R-:W3:Y:S04]  /*0620*/  @!P0 LDG.E R0, desc[UR6][R8.64] ;  /* 0x0000000608008981 */ /* 0x000ee8000c1e1900 */
[----:B0-2---:R-:W3:Y:S02]  /*0630*/  @!P0 LDG.E R11, desc[UR6][R6.64] ;  /* 0x00000006060b8981 */ /* 0x005ee4000c1e1900 */
[----:B---3--:R-:W-:-:S05]  /*0640*/  @!P0 FADD R11, R0, R11 ;  /* 0x0000000b000b8221 */ /* 0x008fca0000000000 */
[----:B------:R1:W-:Y:S01]  /*0650*/  @!P0 STG.E desc[UR6][R4.64], R11 ;  /* 0x0000000b04008986 */ /* 0x0003e2000c101906 */
[----:B------:R-:W-:Y:S05]  /*0660*/  BRA `(.L_x_14) ;  /* 0x00000000005c7947 */ /* 0x000fea0003800000 */
.L_x_13:
[----:B------:R-:W-:-:S13]  /*0670*/  ISETP.NE.AND P0, PT, R2, 0x2, PT ;  /* 0x000000020200780c */ /* 0x000fda0003f05270 */
[----:B------:R-:W-:Y:S05]  /*0680*/  @!P0 BRA `(.L_x_15) ;  /* 0x0000000000448947 */ /* 0x000fea0003800000 */
[----:B-1-3--:R-:W3:Y:S04]  /*0690*/  LDG.E R3, desc[UR6][R6.64] ;  /* 0x0000000606037981 */ /* 0x00aee8000c1e1900 */
[----:B------:R-:W4:Y:S01]  /*06a0*/  LDG.E R0, desc[UR6][R8.64] ;  /* 0x0000000608007981 */ /* 0x000f22000c1e1900 */
[----:B------:R-:W-:Y:S01]  /*06b0*/  BSSY.RECONVERGENT B1, `(.L_x_16) ;  /* 0x000000c000017945 */ /* 0x000fe20003800200 */
[----:B---3--:R-:W0:Y:S08]  /*06c0*/  MUFU.RCP R10, R3 ;  /* 0x00000003000a7308 */ /* 0x008e300000001000 */
[----:B----4-:R-:W1:Y:S01]  /*06d0*/  FCHK P0, R0, R3 ;  /* 0x0000000300007302 */ /* 0x010e620000000000 */
[----:B0-2---:R-:W-:-:S04]  /*06e0*/  FFMA R11, -R3, R10, 1 ;  /* 0x3f800000030b7423 */ /* 0x005fc8000000010a */
        /* <DEDUP_REMOVED lines=8> */
.L_x_17:
[----:B------:R-:W-:Y:S05]  /*0770*/  BSYNC.RECONVERGENT B1 ;  /* 0x0000000000017941 */ /* 0x000fea0003800200 */
.L_x_16:
[----:B------:R0:W-:Y:S01]  /*0780*/  STG.E desc[UR6][R4.64], R11 ;  /* 0x0000000b04007986 */ /* 0x0001e2000c101906 */
[----:B------:R-:W-:Y:S05]  /*0790*/  BRA `(.L_x_14) ;  /* 0x0000000000107947 */ /* 0x000fea0003800000 */
.L_x_15:
[----:B------:R-:W4:Y:S04]  /*07a0*/  LDG.E R0, desc[UR6][R8.64] ;  /* 0x0000000608007981 */ /* 0x000f28000c1e1900 */
[----:B-1-3--:R-:W4:Y:S02]  /*07b0*/  LDG.E R3, desc[UR6][R6.64] ;  /* 0x0000000606037981 */ /* 0x00af24000c1e1900 */
[----:B----4-:R-:W-:-:S05]  /*07c0*/  FMUL R3, R0, R3 ;  /* 0x0000000300037220 */ /* 0x010fca0000400000 */
[----:B------:R3:W-:Y:S02]  /*07d0*/  STG.E desc[UR6][R4.64], R3 ;  /* 0x0000000304007986 */ /* 0x0007e4000c101906 */
.L_x_14:
[----:B------:R-:W-:Y:S05]  /*07e0*/  BSYNC.RECONVERGENT B0 ;  /* 0x0000000000007941 */ /* 0x000fea0003800200 */
.L_x_12:
        /* <DEDUP_REMOVED lines=13> */
.L_x_19:
        /* <DEDUP_REMOVED lines=16> */
.L_x_23:
[----:B------:R-:W-:Y:S05]  /*09c0*/  BSYNC.RECONVERGENT B1 ;  /* 0x0000000000017941 */ /* 0x000fea0003800200 */
.L_x_22:
[----:B------:R4:W-:Y:S01]  /*09d0*/  STG.E desc[UR6][R4.64], R11 ;  /* 0x0000000b04007986 */ /* 0x0009e2000c101906 */
[----:B------:R-:W-:Y:S05]  /*09e0*/  BRA `(.L_x_20) ;  /* 0x0000000000107947 */ /* 0x000fea0003800000 */
.L_x_21:
[----:B------:R-:W4:Y:S04]  /*09f0*/  LDG.E R0, desc[UR6][R8.64] ;  /* 0x0000000608007981 */ /* 0x000f28000c1e1900 */
[----:B-1-3--:R-:W4:Y:S02]  /*0a00*/  LDG.E R3, desc[UR6][R6.64] ;  /* 0x0000000606037981 */ /* 0x00af24000c1e1900 */
[----:B----4-:R-:W-:-:S05]  /*0a10*/  FMUL R3, R0, R3 ;  /* 0x0000000300037220 */ /* 0x010fca0000400000 */
[----:B------:R3:W-:Y:S02]  /*0a20*/  STG.E desc[UR6][R4.64], R3 ;  /* 0x0000000304007986 */ /* 0x0007e4000c101906 */
.L_x_20:
[----:B------:R-:W-:Y:S05]  /*0a30*/  BSYNC.RECONVERGENT B0 ;  /* 0x0000000000007941 */ /* 0x000fea0003800200 */
.L_x_18:
[----:B------:R-:W-:Y:S05]  /*0a40*/  BRA.U UP0, `(.L_x_24) ;  /* 0xfffffff500a47547 */ /* 0x000fea000b83ffff */
[----:B------:R-:W-:Y:S05]  /*0a50*/  EXIT ;  /* 0x000000000000794d */ /* 0x000fea0003800000 */
        .weak           $__internal_0_$__cuda_sm3x_div_rn_noftz_f32_slowpath
        .type           $__internal_0_$__cuda_sm3x_div_rn_noftz_f32_slowpath,@function
        .size           $__internal_0_$__cuda_sm3x_div_rn_noftz_f32_slowpath,(.L_x_74 - $__internal_0_$__cuda_sm3x_div_rn_noftz_f32_slowpath)
$__internal_0_$__cuda_sm3x_div_rn_noftz_f32_slowpath:
[----:B------:R-:W-:Y:S01]  /*0a60*/  SHF.R.U32.HI R12, RZ, 0x17, R3 ;  /* 0x00000017ff0c7819 */ /* 0x000fe20000011603 */
[----:B------:R-:W-:Y:S01]  /*0a70*/  BSSY.RECONVERGENT B2, `(.L_x_25) ;  /* 0x0000062000027945 */ /* 0x000fe20003800200 */
[----:B------:R-:W-:Y:S02]  /*0a80*/  SHF.R.U32.HI R11, RZ, 0x17, R0 ;  /* 0x00000017ff0b7819 */ /* 0x000fe40000011600 */
[----:B------:R-:W-:Y:S02]  /*0a90*/  LOP3.LUT R12, R12, 0xff, RZ, 0xc0, !PT ;  /* 0x000000ff0c0c7812 */ /* 0x000fe400078ec0ff */
[----:B------:R-:W-:-:S03]  /*0aa0*/  LOP3.LUT R16, R11, 0xff, RZ, 0xc0, !PT ;  /* 0x000000ff0b107812 */ /* 0x000fc600078ec0ff */
[----:B------:R-:W-:Y:S01]  /*0ab0*/  VIADD R14, R12, 0xffffffff ;  /* 0xffffffff0c0e7836 */ /* 0x000fe20000000000 */
[----:B------:R-:W-:-:S04]  /*0ac0*/  IADD3 R13, PT, PT, R16, -0x1, RZ ;  /* 0xffffffff100d7810 */ /* 0x000fc80007ffe0ff */
[----:B------:R-:W-:-:S04]  /*0ad0*/  ISETP.GT.U32.AND P0, PT, R14, 0xfd, PT ;  /* 0x000000fd0e00780c */ /* 0x000fc80003f04070 */
[----:B------:R-:W-:-:S13]  /*0ae0*/  ISETP.GT.U32.OR P0, PT, R13, 0xfd, P0 ;  /* 0x000000fd0d00780c */ /* 0x000fda0000704470 */
[----:B------:R-:W-:Y:S01]  /*0af0*/  @!P0 IMAD.MOV.U32 R11, RZ, RZ, RZ ;  /* 0x000000ffff0b8224 */ /* 0x000fe200078e00ff */
[----:B------:R-:W-:Y:S06]  /*0b00*/  @!P0 BRA `(.L_x_26) ;  /* 0x00000000005c8947 */ /* 0x000fec0003800000 */
[----:B------:R-:W-:Y:S02]  /*0b10*/  FSETP.GTU.FTZ.AND P0, PT, |R0|, +INF , PT ;  /* 0x7f8000000000780b */ /* 0x000fe40003f1c200 */
[----:B------:R-:W-:-:S04]  /*0b20*/  FSETP.GTU.FTZ.AND P1, PT, |R3|, +INF , PT ;  /* 0x7f8000000300780b */ /* 0x000fc80003f3c200 */
[----:B------:R-:W-:-:S13]  /*0b30*/  PLOP3.LUT P0, PT, P0, P1, PT, 0xf8, 0x8f ;  /* 0x00000000008f781c */ /* 0x000fda0000703f70 */
[----:B------:R-:W-:Y:S05]  /*0b40*/  @P0 BRA `(.L_x_27) ;  /* 0x00000004004c0947 */ /* 0x000fea0003800000 */
[----:B------:R-:W-:-:S13]  /*0b50*/  LOP3.LUT P0, RZ, R3, 0x7fffffff, R0, 0xc8, !PT ;  /* 0x7fffffff03ff7812 */ /* 0x000fda000780c800 */
[----:B------:R-:W-:Y:S05]  /*0b60*/  @!P0 BRA `(.L_x_28) ;  /* 0x00000004003c8947 */ /* 0x000fea0003800000 */
[C---:B------:R-:W-:Y:S02]  /*0b70*/  FSETP.NEU.FTZ.AND P2, PT, |R0|.reuse, +INF , PT ;  /* 0x7f8000000000780b */ /* 0x040fe40003f5d200 */
[----:B------:R-:W-:Y:S02]  /*0b80*/  FSETP.NEU.FTZ.AND P1, PT, |R3|, +INF , PT ;  /* 0x7f8000000300780b */ /* 0x000fe40003f3d200 */
[----:B------:R-:W-:-:S11]  /*0b90*/  FSETP.NEU.FTZ.AND P0, PT, |R0|, +INF , PT ;  /* 0x7f8000000000780b */ /* 0x000fd60003f1d200 */
[----:B------:R-:W-:Y:S05]  /*0ba0*/  @!P1 BRA !P2, `(.L_x_28) ;  /* 0x00000004002c9947 */ /* 0x000fea0005000000 */
[----:B------:R-:W-:-:S04]  /*0bb0*/  LOP3.LUT P2, RZ, R0, 0x7fffffff, RZ, 0xc0, !PT ;  /* 0x7fffffff00ff7812 */ /* 0x000fc8000784c0ff */
[----:B------:R-:W-:-:S13]  /*0bc0*/  PLOP3.LUT P1, PT, P1, P2, PT, 0x2f, 0xf2 ;  /* 0x0000000000f2781c */ /* 0x000fda0000f24577 */
[----:B------:R-:W-:Y:S05]  /*0bd0*/  @P1 BRA `(.L_x_29) ;  /* 0x0000000400181947 */ /* 0x000fea0003800000 */
[----:B------:R-:W-:-:S04]  /*0be0*/  LOP3.LUT P1, RZ, R3, 0x7fffffff, RZ, 0xc0, !PT ;  /* 0x7fffffff03ff7812 */ /* 0x000fc8000782c0ff */
[----:B------:R-:W-:-:S13]  /*0bf0*/  PLOP3.LUT P0, PT, P0, P1, PT, 0x2f, 0xf2 ;  /* 0x0000000000f2781c */ /* 0x000fda0000702577 */
[----:B------:R-:W-:Y:S05]  /*0c00*/  @P0 BRA `(.L_x_30) ;  /* 0x0000000400000947 */ /* 0x000fea0003800000 */
[----:B------:R-:W-:Y:S02]  /*0c10*/  ISETP.GE.AND P0, PT, R13, RZ, PT ;  /* 0x000000ff0d00720c */ /* 0x000fe40003f06270 */
[----:B------:R-:W-:-:S11]  /*0c20*/  ISETP.GE.AND P1, PT, R14, RZ, PT ;  /* 0x000000ff0e00720c */ /* 0x000fd60003f26270 */
[----:B------:R-:W-:Y:S02]  /*0c30*/  @P0 IMAD.MOV.U32 R11, RZ, RZ, RZ ;  /* 0x000000ffff0b0224 */ /* 0x000fe400078e00ff */
[----:B------:R-:W-:Y:S01]  /*0c40*/  @!P0 FFMA R0, R0, 1.84467440737095516160e+19, RZ ;  /* 0x5f80000000008823 */ /* 0x000fe200000000ff */
[----:B------:R-:W-:Y:S02]  /*0c50*/  @!P0 IMAD.MOV.U32 R11, RZ, RZ, -0x40 ;  /* 0xffffffc0ff0b8424 */ /* 0x000fe400078e00ff */
[----:B------:R-:W-:-:S03]  /*0c60*/  @!P1 FFMA R3, R3, 1.84467440737095516160e+19, RZ ;  /* 0x5f80000003039823 */ /* 0x000fc600000000ff */
[----:B------:R-:W-:-:S07]  /*0c70*/  @!P1 IADD3 R11, PT, PT, R11, 0x40, RZ ;  /* 0x000000400b0b9810 */ /* 0x000fce0007ffe0ff */
.L_x_26:
[----:B------:R-:W-:Y:S01]  /*0c80*/  LEA R14, R12, 0xc0800000, 0x17 ;  /* 0xc08000000c0e7811 */ /* 0x000fe200078eb8ff */
[----:B------:R-:W-:Y:S04]  /*0c90*/  BSSY.RECONVERGENT B3, `(.L_x_31) ;  /* 0x0000036000037945 */ /* 0x000fe80003800200 */
[----:B------:R-:W-:Y:S02]  /*0ca0*/  IMAD.IADD R14, R3, 0x1, -R14 ;  /* 0x00000001030e7824 */ /* 0x000fe400078e0a0e */
[----:B------:R-:W-:Y:S02]  /*0cb0*/  VIADD R3, R16, 0xffffff81 ;  /* 0xffffff8110037836 */ /* 0x000fe40000000000 */
[----:B------:R-:W0:Y:S01]  /*0cc0*/  MUFU.RCP R13, R14 ;  /* 0x0000000e000d7308 */ /* 0x000e220000001000 */
[----:B------:R-:W-:Y:S01]  /*0cd0*/  FADD.FTZ R15, -R14, -RZ ;  /* 0x800000ff0e0f7221 */ /* 0x000fe20000010100 */
[C---:B------:R-:W-:Y:S01]  /*0ce0*/  IMAD R0, R3.reuse, -0x800000, R0 ;  /* 0xff80000003007824 */ /* 0x040fe200078e0200 */
[----:B------:R-:W-:-:S05]  /*0cf0*/  IADD3 R12, PT, PT, R3, 0x7f, -R12 ;  /* 0x0000007f030c7810 */ /* 0x000fca0007ffe80c */
[----:B------:R-:W-:Y:S02]  /*0d00*/  IMAD.IADD R12, R12, 0x1, R11 ;  /* 0x000000010c0c7824 */ /* 0x000fe400078e020b */
[----:B0-----:R-:W-:-:S04]  /*0d10*/  FFMA R16, R13, R15, 1 ;  /* 0x3f8000000d107423 */ /* 0x001fc8000000000f */
[----:B------:R-:W-:-:S04]  /*0d20*/  FFMA R18, R13, R16, R13 ;  /* 0x000000100d127223 */ /* 0x000fc8000000000d */
[----:B------:R-:W-:-:S04]  /*0d30*/  FFMA R13, R0, R18, RZ ;  /* 0x00000012000d7223 */ /* 0x000fc800000000ff */
[----:B------:R-:W-:-:S04]  /*0d40*/  FFMA R16, R15, R13, R0 ;  /* 0x0000000d0f107223 */ /* 0x000fc80000000000 */
[----:B------:R-:W-:-:S04]  /*0d50*/  FFMA R13, R18, R16, R13 ;  /* 0x00000010120d7223 */ /* 0x000fc8000000000d */
[----:B------:R-:W-:-:S04]  /*0d60*/  FFMA R16, R15, R13, R0 ;  /* 0x0000000d0f107223 */ /* 0x000fc80000000000 */
[----:B------:R-:W-:-:S05]  /*0d70*/  FFMA R0, R18, R16, R13 ;  /* 0x0000001012007223 */ /* 0x000fca000000000d */
[----:B------:R-:W-:-:S04]  /*0d80*/  SHF.R.U32.HI R3, RZ, 0x17, R0 ;  /* 0x00000017ff037819 */ /* 0x000fc80000011600 */
[----:B------:R-:W-:-:S04]  /*0d90*/  LOP3.LUT R3, R3, 0xff, RZ, 0xc0, !PT ;  /* 0x000000ff03037812 */ /* 0x000fc800078ec0ff */
[----:B------:R-:W-:-:S05]  /*0da0*/  IADD3 R15, PT, PT, R3, R12, RZ ;  /* 0x0000000c030f7210 */ /* 0x000fca0007ffe0ff */
[----:B------:R-:W-:-:S05]  /*0db0*/  VIADD R3, R15, 0xffffffff ;  /* 0xffffffff0f037836 */ /* 0x000fca0000000000 */
[----:B------:R-:W-:-:S13]  /*0dc0*/  ISETP.GE.U32.AND P0, PT, R3, 0xfe, PT ;  /* 0x000000fe0300780c */ /* 0x000fda0003f06070 */
[----:B------:R-:W-:Y:S05]  /*0dd0*/  @!P0 BRA `(.L_x_32) ;  /* 0x0000000000808947 */ /* 0x000fea0003800000 */
[----:B------:R-:W-:-:S13]  /*0de0*/  ISETP.GT.AND P0, PT, R15, 0xfe, PT ;  /* 0x000000fe0f00780c */ /* 0x000fda0003f04270 */
[----:B------:R-:W-:Y:S05]  /*0df0*/  @P0 BRA `(.L_x_33) ;  /* 0x00000000006c0947 */ /* 0x000fea0003800000 */
[----:B------:R-:W-:-:S13]  /*0e00*/  ISETP.GE.AND P0, PT, R15, 0x1, PT ;  /* 0x000000010f00780c */ /* 0x000fda0003f06270 */
[----:B------:R-:W-:Y:S05]  /*0e10*/  @P0 BRA `(.L_x_34) ;  /* 0x0000000000740947 */ /* 0x000fea0003800000 */
[----:B------:R-:W-:Y:S02]  /*0e20*/  ISETP.GE.AND P0, PT, R15, -0x18, PT ;  /* 0xffffffe80f00780c */ /* 0x000fe40003f06270 */
[----:B------:R-:W-:-:S11]  /*0e30*/  LOP3.LUT R0, R0, 0x80000000, RZ, 0xc0, !PT ;  /* 0x8000000000007812 */ /* 0x000fd600078ec0ff */
[----:B------:R-:W-:Y:S05]  /*0e40*/  @!P0 BRA `(.L_x_34) ;  /* 0x0000000000688947 */ /* 0x000fea0003800000 */
[CCC-:B------:R-:W-:Y:S01]  /*0e50*/  FFMA.RZ R3, R18.reuse, R16.reuse, R13.reuse ;  /* 0x0000001012037223 */ /* 0x1c0fe2000000c00d */
[C---:B------:R-:W-:Y:S02]  /*0e60*/  VIADD R14, R15.reuse, 0x20 ;  /* 0x000000200f0e7836 */ /* 0x040fe40000000000 */
[CCC-:B------:R-:W-:Y:S01]  /*0e70*/  FFMA.RM R12, R18.reuse, R16.reuse, R13.reuse ;  /* 0x00000010120c7223 */ /* 0x1c0fe2000000400d */
[----:B------:R-:W-:Y:S02]  /*0e80*/  ISETP.NE.AND P2, PT, R15, RZ, PT ;  /* 0x000000ff0f00720c */ /* 0x000fe40003f45270 */
[----:B------:R-:W-:Y:S01]  /*0e90*/  LOP3.LUT R11, R3, 0x7fffff, RZ, 0xc0, !PT ;  /* 0x007fffff030b7812 */ /* 0x000fe200078ec0ff */
[----:B------:R-:W-:Y:S01]  /*0ea0*/  FFMA.RP R3, R18, R16, R13 ;  /* 0x0000001012037223 */ /* 0x000fe2000000800d */
[----:B------:R-:W-:Y:S01]  /*0eb0*/  IMAD.MOV R13, RZ, RZ, -R15 ;  /* 0x000000ffff0d7224 */ /* 0x000fe200078e0a0f */
[----:B------:R-:W-:Y:S02]  /*0ec0*/  ISETP.NE.AND P1, PT, R15, RZ, PT ;  /* 0x000000ff0f00720c */ /* 0x000fe40003f25270 */
[----:B------:R-:W-:-:S02]  /*0ed0*/  LOP3.LUT R11, R11, 0x800000, RZ, 0xfc, !PT ;  /* 0x008000000b0b7812 */ /* 0x000fc400078efcff */
[----:B------:R-:W-:Y:S02]  /*0ee0*/  FSETP.NEU.FTZ.AND P0, PT, R3, R12, PT ;  /* 0x0000000c0300720b */ /* 0x000fe40003f1d000 */
[----:B------:R-:W-:Y:S02]  /*0ef0*/  SHF.L.U32 R14, R11, R14, RZ ;  /* 0x0000000e0b0e7219 */ /* 0x000fe400000006ff */
[----:B------:R-:W-:Y:S02]  /*0f00*/  SEL R12, R13, RZ, P2 ;  /* 0x000000ff0d0c7207 */ /* 0x000fe40001000000 */
[----:B------:R-:W-:Y:S02]  /*0f10*/  ISETP.NE.AND P1, PT, R14, RZ, P1 ;  /* 0x000000ff0e00720c */ /* 0x000fe40000f25270 */
[----:B------:R-:W-:Y:S02]  /*0f20*/  SHF.R.U32.HI R12, RZ, R12, R11 ;  /* 0x0000000cff0c7219 */ /* 0x000fe4000001160b */
[----:B------:R-:W-:-:S02]  /*0f30*/  PLOP3.LUT P0, PT, P0, P1, PT, 0xf8, 0x8f ;  /* 0x00000000008f781c */ /* 0x000fc40000703f70 */
[----:B------:R-:W-:Y:S02]  /*0f40*/  SHF.R.U32.HI R14, RZ, 0x1, R12 ;  /* 0x00000001ff0e7819 */ /* 0x000fe4000001160c */
[----:B------:R-:W-:-:S04]  /*0f50*/  SEL R3, RZ, 0x1, !P0 ;  /* 0x00000001ff037807 */ /* 0x000fc80004000000 */
[----:B------:R-:W-:-:S04]  /*0f60*/  LOP3.LUT R3, R3, 0x1, R14, 0xf8, !PT ;  /* 0x0000000103037812 */ /* 0x000fc800078ef80e */
[----:B------:R-:W-:-:S04]  /*0f70*/  LOP3.LUT R3, R3, R12, RZ, 0xc0, !PT ;  /* 0x0000000c03037212 */ /* 0x000fc800078ec0ff */
[----:B------:R-:W-:-:S04]  /*0f80*/  IADD3 R3, PT, PT, R14, R3, RZ ;  /* 0x000000030e037210 */ /* 0x000fc80007ffe0ff */
[----:B------:R-:W-:Y:S01]  /*0f90*/  LOP3.LUT R0, R3, R0, RZ, 0xfc, !PT ;  /* 0x0000000003007212 */ /* 0x000fe200078efcff */
[----:B------:R-:W-:Y:S06]  /*0fa0*/  BRA `(.L_x_34) ;  /* 0x0000000000107947 */ /* 0x000fec0003800000 */
.L_x_33:
[----:B------:R-:W-:-:S04]  /*0fb0*/  LOP3.LUT R0, R0, 0x80000000, RZ, 0xc0, !PT ;  /* 0x8000000000007812 */ /* 0x000fc800078ec0ff */
[----:B------:R-:W-:Y:S01]  /*0fc0*/  LOP3.LUT R0, R0, 0x7f800000, RZ, 0xfc, !PT ;  /* 0x7f80000000007812 */ /* 0x000fe200078efcff */
[----:B------:R-:W-:Y:S06]  /*0fd0*/  BRA `(.L_x_34) ;  /* 0x0000000000047947 */ /* 0x000fec0003800000 */
.L_x_32:
[----:B------:R-:W-:-:S07]  /*0fe0*/  IMAD R0, R12, 0x800000, R0 ;  /* 0x008000000c007824 */ /* 0x000fce00078e0200 */
.L_x_34:
[----:B------:R-:W-:Y:S05]  /*0ff0*/  BSYNC.RECONVERGENT B3 ;  /* 0x0000000000037941 */ /* 0x000fea0003800200 */
.L_x_31:
[----:B------:R-:W-:Y:S05]  /*1000*/  BRA `(.L_x_35) ;  /* 0x0000000000207947 */ /* 0x000fea0003800000 */
.L_x_30:
[----:B------:R-:W-:-:S04]  /*1010*/  LOP3.LUT R0, R3, 0x80000000, R0, 0x48, !PT ;  /* 0x8000000003007812 */ /* 0x000fc800078e4800 */
[----:B------:R-:W-:Y:S01]  /*1020*/  LOP3.LUT R0, R0, 0x7f800000, RZ, 0xfc, !PT ;  /* 0x7f80000000007812 */ /* 0x000fe200078efcff */
[----:B------:R-:W-:Y:S06]  /*1030*/  BRA `(.L_x_35) ;  /* 0x0000000000147947 */ /* 0x000fec0003800000 */
.L_x_29:
[----:B------:R-:W-:Y:S01]  /*1040*/  LOP3.LUT R0, R3, 0x80000000, R0, 0x48, !PT ;  /* 0x8000000003007812 */ /* 0x000fe200078e4800 */
[----:B------:R-:W-:Y:S06]  /*1050*/  BRA `(.L_x_35) ;  /* 0x00000000000c7947 */ /* 0x000fec0003800000 */
.L_x_28:
[----:B------:R-:W0:Y:S01]  /*1060*/  MUFU.RSQ R0, -QNAN ;  /* 0xffc0000000007908 */ /* 0x000e220000001400 */
[----:B------:R-:W-:Y:S05]  /*1070*/  BRA `(.L_x_35) ;  /* 0x0000000000047947 */ /* 0x000fea0003800000 */
.L_x_27:
[----:B------:R-:W-:-:S07]  /*1080*/  FADD.FTZ R0, R0, R3 ;  /* 0x0000000300007221 */ /* 0x000fce0000010000 */
.L_x_35:
[----:B------:R-:W-:Y:S05]  /*1090*/  BSYNC.RECONVERGENT B2 ;  /* 0x0000000000027941 */ /* 0x000fea0003800200 */
.L_x_25:
[----:B------:R-:W-:-:S04]  /*10a0*/  IMAD.MOV.U32 R11, RZ, RZ, 0x0 ;  /* 0x00000000ff0b7424 */ /* 0x000fc800078e00ff */
[----:B0-----:R-:W-:Y:S05]  /*10b0*/  RET.REL.NODEC R10 `(_Z15warp_divergencePfS_S_) ;  /* 0xffffffec0ad07950 */ /* 0x001fea0003c3ffff */
.L_x_36:
[----:B------:R-:W-:-:S00]  /*10c0*/  BRA `(.L_x_36) ;  /* 0xfffffffc00fc7947 */ /* 0x000fc0000383ffff */
[----:B------:R-:W-:-:S00]  /*10d0*/  NOP ;  /* 0x0000000000007918 */ /* 0x000fc00000000000 */
        /* <DEDUP_REMOVED lines=10> */
.L_x_74:


//--------------------- .text._Z18warp_no_divergencePfS_S_ --------------------------
	.section	.text._Z18warp_no_divergencePfS_S_,"ax",@progbits
	.align	128
        .global         _Z18warp_no_divergencePfS_S_
        .type           _Z18warp_no_divergencePfS_S_,@function
        .size           _Z18warp_no_divergencePfS_S_,(.L_x_75 - _Z18warp_no_divergencePfS_S_)
        .other          _Z18warp_no_divergencePfS_S_,@"STO_CUDA_ENTRY STV_DEFAULT"
_Z18warp_no_divergencePfS_S_:
.text._Z18warp_no_divergencePfS_S_:
[----:B------:R-:W-:Y:S01]  /*0000*/  LDC R1, c[0x0][0x37c] ;  /* 0x0000df00ff017b82 */ /* 0x000fe20000000800 */
[----:B------:R-:W0:Y:S01]  /*0010*/  S2R R3, SR_CTAID.X ;  /* 0x0000000000037919 */ /* 0x000e220000002500 */
[----:B------:R-:W0:Y:S06]  /*0020*/  LDCU UR4, c[0x0][0x360] ;  /* 0x00006c00ff0477ac */ /* 0x000e2c0008000800 */
[----:B------:R-:W1:Y:S01]  /*0030*/  LDC.64 R8, c[0x0][0x380] ;  /* 0x0000e000ff087b82 */ /* 0x000e620000000a00 */
[----:B------:R-:W0:Y:S01]  /*0040*/  S2R R0, SR_TID.X ;  /* 0x0000000000007919 */ /* 0x000e220000002100 */
[----:B------:R-:W2:Y:S06]  /*0050*/  LDCU.64 UR6, c[0x0][0x358] ;  /* 0x00006b00ff0677ac */ /* 0x000eac0008000a00 */
[----:B------:R-:W3:Y:S08]  /*0060*/  LDC.64 R6, c[0x0][0x388] ;  /* 0x0000e200ff067b82 */ /* 0x000ef00000000a00 */
[----:B------:R-:W4:Y:S01]  /*0070*/  LDC.64 R4, c[0x0][0x390] ;  /* 0x0000e400ff047b82 */ /* 0x000f220000000a00 */
[----:B0-----:R-:W-:Y:S01]  /*0080*/  IMAD R3, R3, UR4, R0 ;  /* 0x0000000403037c24 */ /* 0x001fe2000f8e0200 */
[----:B------:R-:W-:-:S03]  /*0090*/  UMOV UR4, URZ ;  /* 0x000000ff00047c82 */ /* 0x000fc60008000000 */
[----:B-1----:R-:W-:Y:S01]  /*00a0*/  IMAD.WIDE.U32 R8, R3, 0x4, R8 ;  /* 0x0000000403087825 */ /* 0x002fe200078e0008 */
[----:B------:R-:W-:-:S03]  /*00b0*/  SHF.R.U32.HI R2, RZ, 0x5, R3 ;  /* 0x00000005ff027819 */ /* 0x000fc60000011603 */
[----:B---3--:R-:W-:Y:S01]  /*00c0*/  IMAD.WIDE.U32 R6, R3, 0x4, R6 ;  /* 0x0000000403067825 */ /* 0x008fe200078e0006 */
[----:B------:R-:W-:-:S03]  /*00d0*/  LOP3.LUT R2, R2, 0x3, RZ, 0xc0, !PT ;  /* 0x0000000302027812 */ /* 0x000fc600078ec0ff */
[----:B--2-4-:R-:W-:-:S07]  /*00e0*/  IMAD.WIDE.U32 R4, R3, 0x4, R4 ;  /* 0x0000000403047825 */ /* 0x014fce00078e0004 */
.L_x_61:
        /* <DEDUP_REMOVED lines=15> */
.L_x_38:
        /* <DEDUP_REMOVED lines=14> */
[----:B------:R-:W-:Y:S05]  /*02c0*/  CALL.REL.NOINC `($__internal_1_$__cuda_sm3x_div_rn_noftz_f32_slowpath) ;  /* 0x0000000400e87944 */ /* 0x000fea0003c00000 */
[----:B------:R-:W-:-:S07]  /*02d0*/  IMAD.MOV.U32 R11, RZ, RZ, R0 ;  /* 0x000000ffff0b7224 */ /* 0x000fce00078e0000 */
.L_x_42:
[----:B------:R-:W-:Y:S05]  /*02e0*/  BSYNC.RECONVERGENT B1 ;  /* 0x0000000000017941 */ /* 0x000fea0003800200 */
.L_x_41:
[----:B------:R2:W-:Y:S01]  /*02f0*/  STG.E desc[UR6][R4.64], R11 ;  /* 0x0000000b04007986 */ /* 0x0005e2000c101906 */
[----:B------:R-:W-:Y:S05]  /*0300*/  BRA `(.L_x_39) ;  /* 0x0000000000107947 */ /* 0x000fea0003800000 */
.L_x_40:
[----:B------:R-:W2:Y:S04]  /*0310*/  LDG.E R0, desc[UR6][R8.64] ;  /* 0x0000000608007981 */ /* 0x000ea8000c1e1900 */
[----:B------:R-:W2:Y:S02]  /*0320*/  LDG.E R3, desc[UR6][R6.64] ;  /* 0x0000000606037981 */ /* 0x000ea4000c1e1900 */
[----:B--2---:R-:W-:-:S05]  /*0330*/  FMUL R3, R0, R3 ;  /* 0x0000000300037220 */ /* 0x004fca0000400000 */
[----:B------:R1:W-:Y:S02]  /*0340*/  STG.E desc[UR6][R4.64], R3 ;  /* 0x0000000304007986 */ /* 0x0003e4000c101906 */
.L_x_39:
[----:B------:R-:W-:Y:S05]  /*0350*/  BSYNC.RECONVERGENT B0 ;  /* 0x0000000000007941 */ /* 0x000fea0003800200 */
.L_x_37:
        /* <DEDUP_REMOVED lines=13> */
.L_x_44:
        /* <DEDUP_REMOVED lines=14> */
[----:B------:R-:W-:Y:S05]  /*0510*/  CALL.REL.NOINC `($__internal_1_$__cuda_sm3x_div_rn_noftz_f32_slowpath) ;  /* 0x0000000400547944 */ /* 0x000fea0003c00000 */
[----:B------:R-:W-:-:S07]  /*0520*/  IMAD.MOV.U32 R11, RZ, RZ, R0 ;  /* 0x000000ffff0b7224 */ /* 0x000fce00078e0000 */
.L_x_48:
[----:B------:R-:W-:Y:S05]  /*0530*/  BSYNC.RECONVERGENT B1 ;  /* 0x0000000000017941 */ /* 0x000fea0003800200 */
.L_x_47:
[----:B------:R0:W-:Y:S01]  /*0540*/  STG.E desc[UR6][R4.64], R11 ;  /* 0x0000000b04007986 */ /* 0x0001e2000c101906 */
[----:B------:R-:W-:Y:S05]  /*0550*/  BRA `(.L_x_45) ;  /* 0x0000000000107947 */ /* 0x000fea0003800000 */
.L_x_46:
[----:B------:R-:W3:Y:S04]  /*0560*/  LDG.E R0, desc[UR6][R8.64] ;  /* 0x0000000608007981 */ /* 0x000ee8000c1e1900 */
[----:B01----:R-:W3:Y:S02]  /*0570*/  LDG.E R3, desc[UR6][R6.64] ;  /* 0x0000000606037981 */ /* 0x003ee4000c1e1900 */
[----:B---3--:R-:W-:-:S05]  /*0580*/  FMUL R3, R0, R3 ;  /* 0x0000000300037220 */ /* 0x008fca0000400000 */
[----:B------:R1:W-:Y:S02]  /*0590*/  STG.E desc[UR6][R4.64], R3 ;  /* 0x0000000304007986 */ /* 0x0003e4000c101906 */
.L_x_45:
[----:B------:R-:W-:Y:S05]  /*05a0*/  BSYNC.RECONVERGENT B0 ;  /* 0x0000000000007941 */ /* 0x000fea0003800200 */
.L_x_43:
        /* <DEDUP_REMOVED lines=13> */
.L_x_50:
        /* <DEDUP_REMOVED lines=16> */
.L_x_54:
[----:B------:R-:W-:Y:S05]  /*0780*/  BSYNC.RECONVERGENT B1 ;  /* 0x0000000000017941 */ /* 0x000fea0003800200 */
.L_x_53:
[----:B------:R0:W-:Y:S01]  /*0790*/  STG.E desc[UR6][R4.64], R11 ;  /* 0x0000000b04007986 */ /* 0x0001e2000c101906 */
[----:B------:R-:W-:Y:S05]  /*07a0*/  BRA `(.L_x_51) ;  /* 0x0000000000107947 */ /* 0x000fea0003800000 */
.L_x_52:
[----:B------:R-:W4:Y:S04]  /*07b0*/  LDG.E R0, desc[UR6][R8.64] ;  /* 0x0000000608007981 */ /* 0x000f28000c1e1900 */
[----:B-1-3--:R-:W4:Y:S02]  /*07c0*/  LDG.E R3, desc[UR6][R6.64] ;  /* 0x0000000606037981 */ /* 0x00af24000c1e1900 */
[----:B----4-:R-:W-:-:S05]  /*07d0*/  FMUL R3, R0, R3 ;  /* 0x0000000300037220 */ /* 0x010fca0000400000 */
[----:B------:R3:W-:Y:S02]  /*07e0*/  STG.E desc[UR6][R4.64], R3 ;  /* 0x0000000304007986 */ /* 0x0007e4000c101906 */
.L_x_51:
[----:B------:R-:W-:Y:S05]  /*07f0*/  BSYNC.RECONVERGENT B0 ;  /* 0x0000000000007941 */ /* 0x000fea0003800200 */
.L_x_49:
        /* <DEDUP_REMOVED lines=13> */
.L_x_56:
        /* <DEDUP_REMOVED lines=16> */
.L_x_60:
[----:B------:R-:W-:Y:S05]  /*09d0*/  BSYNC.RECONVERGENT B1 ;  /* 0x0000000000017941 */ /* 0x000fea0003800200 */
.L_x_59:
[----:B------:R4:W-:Y:S01]  /*09e0*/  STG.E desc[UR6][R4.64], R11 ;  /* 0x0000000b04007986 */ /* 0x0009e2000c101906 */
[----:B------:R-:W-:Y:S05]  /*09f0*/  BRA `(.L_x_57) ;  /* 0x0000000000107947 */ /* 0x000fea0003800000 */
.L_x_58:
[----:B------:R-:W4:Y:S04]  /*0a00*/  LDG.E R0, desc[UR6][R8.64] ;  /* 0x0000000608007981 */ /* 0x000f28000c1e1900 */
[----:B-1-3--:R-:W4:Y:S02]  /*0a10*/  LDG.E R3, desc[UR6][R6.64] ;  /* 0x0000000606037981 */ /* 0x00af24000c1e1900 */
[----:B----4-:R-:W-:-:S05]  /*0a20*/  FMUL R3, R0, R3 ;  /* 0x0000000300037220 */ /* 0x010fca0000400000 */
[----:B------:R3:W-:Y:S02]  /*0a30*/  STG.E desc[UR6][R4.64], R3 ;  /* 0x0000000304007986 */ /* 0x0007e4000c101906 */
.L_x_57:
[----:B------:R-:W-:Y:S05]  /*0a40*/  BSYNC.RECONVERGENT B0 ;  /* 0x0000000000007941 */ /* 0x000fea0003800200 */
.L_x_55:
[----:B------:R-:W-:Y:S05]  /*0a50*/  BRA.U UP0, `(.L_x_61) ;  /* 0xfffffff500a47547 */ /* 0x000fea000b83ffff */
[----:B------:R-:W-:Y:S05]  /*0a60*/  EXIT ;  /* 0x000000000000794d */ /* 0x000fea0003800000 */
        .weak           $__internal_1_$__cuda_sm3x_div_rn_noftz_f32_slowpath
        .type           $__internal_1_$__cuda_sm3x_div_rn_noftz_f32_slowpath,@function
        .size           $__internal_1_$__cuda_sm3x_div_rn_noftz_f32_slowpath,(.L_x_75 - $__internal_1_$__cuda_sm3x_div_rn_noftz_f32_slowpath)
$__internal_1_$__cuda_sm3x_div_rn_noftz_f32_slowpath:
        /* <DEDUP_REMOVED lines=34> */
.L_x_63:
        /* <DEDUP_REMOVED lines=51> */
.L_x_70:
[----:B------:R-:W-:-:S04]  /*0fc0*/  LOP3.LUT R0, R0, 0x80000000, RZ, 0xc0, !PT ;  /* 0x8000000000007812 */ /* 0x000fc800078ec0ff */
[----:B------:R-:W-:Y:S01]  /*0fd0*/  LOP3.LUT R0, R0, 0x7f800000, RZ, 0xfc, !PT ;  /* 0x7f80000000007812 */ /* 0x000fe200078efcff */
[----:B------:R-:W-:Y:S06]  /*0fe0*/  BRA `(.L_x_71) ;  /* 0x0000000000047947 */ /* 0x000fec0003800000 */
.L_x_69:
[----:B------:R-:W-:-:S07]  /*0ff0*/  IMAD R0, R12, 0x800000, R0 ;  /* 0x008000000c007824 */ /* 0x000fce00078e0200 */
.L_x_71:
[----:B------:R-:W-:Y:S05]  /*1000*/  BSYNC.RECONVERGENT B3 ;  /* 0x0000000000037941 */ /* 0x000fea0003800200 */
.L_x_68:
[----:B------:R-:W-:Y:S05]  /*1010*/  BRA `(.L_x_72) ;  /* 0x0000000000207947 */ /* 0x000fea0003800000 */
.L_x_67:
[----:B------:R-:W-:-:S04]  /*1020*/  LOP3.LUT R0, R3, 0x80000000, R0, 0x48, !PT ;  /* 0x8000000003007812 */ /* 0x000fc800078e4800 */
[----:B------:R-:W-:Y:S01]  /*1030*/  LOP3.LUT R0, R0, 0x7f800000, RZ, 0xfc, !PT ;  /* 0x7f80000000007812 */ /* 0x000fe200078efcff */
[----:B------:R-:W-:Y:S06]  /*1040*/  BRA `(.L_x_72) ;  /* 0x0000000000147947 */ /* 0x000fec0003800000 */
.L_x_66:
[----:B------:R-:W-:Y:S01]  /*1050*/  LOP3.LUT R0, R3, 0x80000000, R0, 0x48, !PT ;  /* 0x8000000003007812 */ /* 0x000fe200078e4800 */
[----:B------:R-:W-:Y:S06]  /*1060*/  BRA `(.L_x_72) ;  /* 0x00000000000c7947 */ /* 0x000fec0003800000 */
.L_x_65:
[----:B------:R-:W0:Y:S01]  /*1070*/  MUFU.RSQ R0, -QNAN ;  /* 0xffc0000000007908 */ /* 0x000e220000001400 */
[----:B------:R-:W-:Y:S05]  /*1080*/  BRA `(.L_x_72) ;  /* 0x0000000000047947 */ /* 0x000fea0003800000 */
.L_x_64:
[----:B------:R-:W-:-:S07]  /*1090*/  FADD.FTZ R0, R0, R3 ;  /* 0x0000000300007221 */ /* 0x000fce0000010000 */
.L_x_72:
[----:B------:R-:W-:Y:S05]  /*10a0*/  BSYNC.RECONVERGENT B2 ;  /* 0x0000000000027941 */ /* 0x000fea0003800200 */
.L_x_62:
[----:B------:R-:W-:-:S04]  /*10b0*/  IMAD.MOV.U32 R11, RZ, RZ, 0x0 ;  /* 0x00000000ff0b7424 */ /* 0x000fc800078e00ff */
[----:B0-----:R-:W-:Y:S05]  /*10c0*/  RET.REL.NODEC R10 `(_Z18warp_no_divergencePfS_S_) ;  /* 0xffffffec0acc7950 */ /* 0x001fea0003c3ffff */
.L_x_73:
        /* <DEDUP_REMOVED lines=11> */
.L_x_75:


//--------------------- .nv.global.init           --------------------------
	.section	.nv.global.init,"aw",@progbits
	.align	4
.nv.global.init:
	.type		mrg32k3aM1SubSeq,@object
	.size		mrg32k3aM1SubSeq,(mrg32k3aM2SubSeq - mrg32k3aM1SubSeq)
mrg32k3aM1SubSeq:
        /*0000*/ 	.byte	0x0b, 0xcc, 0xee, 0x04, 0x73, 0x29, 0x8b, 0x6f, 0xf6, 0x53, 0x03, 0xf6, 0x23, 0xf6, 0xea, 0xda
        /* <DEDUP_REMOVED lines=125> */
	.type		mrg32k3aM2SubSeq,@object
	.size		mrg32k3aM2SubSeq,(mrg32k3aM1 - mrg32k3aM2SubSeq)
mrg32k3aM2SubSeq:
        /* <DEDUP_REMOVED lines=126> */
	.type		mrg32k3aM1,@object
	.size		mrg32k3aM1,(mrg32k3aM1Seq - mrg32k3aM1)
mrg32k3aM1:
        /* <DEDUP_REMOVED lines=144> */
	.type		mrg32k3aM1Seq,@object
	.size		mrg32k3aM1Seq,(mrg32k3aM2 - mrg32k3aM1Seq)
mrg32k3aM1Seq:
        /* <DEDUP_REMOVED lines=144> */
	.type		mrg32k3aM2,@object
	.size		mrg32k3aM2,(mrg32k3aM2Seq - mrg32k3aM2)
mrg32k3aM2:
        /* <DEDUP_REMOVED lines=144> */
	.type		mrg32k3aM2Seq,@object
	.size		mrg32k3aM2Seq,(precalc_xorwow_matrix - mrg32k3aM2Seq)
mrg32k3aM2Seq:
        /* <DEDUP_REMOVED lines=144> */
	.type		precalc_xorwow_matrix,@object
	.size		precalc_xorwow_matrix,(precalc_xorwow_offset_matrix - precalc_xorwow_matrix)
precalc_xorwow_matrix:
        /* <DEDUP_REMOVED lines=6400> */
	.type		precalc_xorwow_offset_matrix,@object
	.size		precalc_xorwow_offset_matrix,(.L_1 - precalc_xorwow_offset_matrix)
precalc_xorwow_offset_matrix:
        /* <DEDUP_REMOVED lines=6400> */
.L_1:


//--------------------- .nv.shared.reserved.0     --------------------------
	.section	.nv.shared.reserved.0,"aw",@nobits
	.weak		__nv_reservedSMEM_offset_0_alias
	.size		__nv_reservedSMEM_offset_0_alias, 0, 64
	.other		__nv_reservedSMEM_offset_0_alias,@"STO_CUDA_RESERVED_SHARED STV_DEFAULT"
__nv_reservedSMEM_offset_0_alias:
	.zero		0
	.zero		64


//--------------------- .nv.constant0._Z15warp_divergencePfS_S_ --------------------------
	.section	.nv.constant0._Z15warp_divergencePfS_S_,"a",@progbits
	.sectionflags	@""
	.align	4
.nv.constant0._Z15warp_divergencePfS_S_:
	.zero		920


//--------------------- .nv.constant0._Z18warp_no_divergencePfS_S_ --------------------------
	.section	.nv.constant0._Z18warp_no_divergencePfS_S_,"a",@progbits
	.sectionflags	@""
	.align	4
.nv.constant0._Z18warp_no_divergencePfS_S_:
	.zero		920


//--------------------- SYMBOLS --------------------------

	.type		.nv.reservedSmem.offset0,@object
	.size		.nv.reservedSmem.offset0,0x4
